//
// Generated by NVIDIA NVVM Compiler
//
// Compiler Build ID: CL-36424714
// Cuda compilation tools, release 13.0, V13.0.88
// Based on NVVM 20.0.0
//

.version 9.0
.target sm_100
.address_size 64

	// .globl	_Z14generateRandomPiij

.visible .entry _Z14generateRandomPiij(
	.param .u64 .ptr .align 1 _Z14generateRandomPiij_param_0,
	.param .u32 _Z14generateRandomPiij_param_1,
	.param .u32 _Z14generateRandomPiij_param_2
)
{
	.reg .pred 	%p<2>;
	.reg .b32 	%r<14>;
	.reg .b64 	%rd<5>;

	ld.param.u64 	%rd1, [_Z14generateRandomPiij_param_0];
	ld.param.u32 	%r3, [_Z14generateRandomPiij_param_1];
	ld.param.u32 	%r2, [_Z14generateRandomPiij_param_2];
	mov.u32 	%r4, %ctaid.x;
	mov.u32 	%r5, %ntid.x;
	mov.u32 	%r6, %tid.x;
	mad.lo.s32 	%r1, %r4, %r5, %r6;
	setp.ge.s32 	%p1, %r1, %r3;
	@%p1 bra 	$L__BB0_2;
	cvta.to.global.u64 	%rd2, %rd1;
	xor.b32  	%r7, %r2, %r1;
	mad.lo.s32 	%r8, %r7, 1103515245, 12345;
	and.b32  	%r9, %r8, 2147483647;
	mul.hi.u32 	%r10, %r9, 274877907;
	shr.u32 	%r11, %r10, 6;
	mul.lo.s32 	%r12, %r11, 1000;
	sub.s32 	%r13, %r9, %r12;
	mul.wide.s32 	%rd3, %r1, 4;
	add.s64 	%rd4, %rd2, %rd3;
	st.global.u32 	[%rd4], %r13;
$L__BB0_2:
	ret;

}


// ===== COMPILED SASS (sm_100) =====

	.target	sm_100

	.elftype	@"ET_EXEC"


//--------------------- .note.nv.tkinfo           --------------------------
	.section	.note.nv.tkinfo,"",@"SHT_NOTE"
	.sectionflags	@"SHF_NOTE_NV_TKINFO"
	.tkinfo
        /*0018*/ 	.word	0x00000002
        /*0030*/ 	.string	""
        /*0030*/ 	.string	"ptxas"
        /*0030*/ 	.string	"Cuda compilation tools, release 13.0, V13.0.88"
        /*0030*/ 	.string	"Build cuda_13.0.r13.0/compiler.36424714_0"
        /*0030*/ 	.string	"-arch sm_100 -m 64 "



//--------------------- .note.nv.cuinfo           --------------------------
	.section	.note.nv.cuinfo,"",@"SHT_NOTE"
	.sectionflags	@"SHF_NOTE_NV_CUINFO"
        /*0018*/ 	.short	0x0002
        /*001a*/ 	.short	0x0064
        /*001c*/ 	.short	0x0082
	.zero		2


//--------------------- .nv.info                  --------------------------
	.section	.nv.info,"",@"SHT_CUDA_INFO"
	.align	4


	//----- nvinfo : EIATTR_REGCOUNT
	.align		4
        /*0000*/ 	.byte	0x04, 0x2f
        /*0002*/ 	.short	(.L_1 - .L_0)
	.align		4
.L_0:
        /*0004*/ 	.word	index@(_Z14generateRandomPiij)
        /*0008*/ 	.word	0x0000000a


	//----- nvinfo : EIATTR_FRAME_SIZE
	.align		4
.L_1:
        /*000c*/ 	.byte	0x04, 0x11
        /*000e*/ 	.short	(.L_3 - .L_2)
	.align		4
.L_2:
        /*0010*/ 	.word	index@(_Z14generateRandomPiij)
        /*0014*/ 	.word	0x00000000


	//----- nvinfo : EIATTR_MIN_STACK_SIZE
	.align		4
.L_3:
        /*0018*/ 	.byte	0x04, 0x12
        /*001a*/ 	.short	(.L_5 - .L_4)
	.align		4
.L_4:
        /*001c*/ 	.word	index@(_Z14generateRandomPiij)
        /*0020*/ 	.word	0x00000000
.L_5:


//--------------------- .nv.compat                --------------------------
	.section	.nv.compat,"",@"SHT_CUDA_COMPAT_INFO"
	.align	4
        /*0000*/ 	.byte	0x02, 0x09, 0x00, 0x00, 0x02, 0x02, 0x01, 0x00, 0x02, 0x05, 0x05, 0x00, 0x03, 0x07, 0x01, 0x01
        /*0010*/ 	.byte	0x02, 0x03, 0x00, 0x00, 0x02, 0x06, 0x01, 0x00, 0x04, 0x0b, 0x08, 0x00, 0x09, 0x00, 0x00, 0x00
        /*0020*/ 	.byte	0x00, 0x00, 0x00, 0x00


//--------------------- .nv.info._Z14generateRandomPiij --------------------------
	.section	.nv.info._Z14generateRandomPiij,"",@"SHT_CUDA_INFO"
	.sectionflags	@""
	.align	4


	//----- nvinfo : EIATTR_CUDA_API_VERSION
	.align		4
        /*0000*/ 	.byte	0x04, 0x37
        /*0002*/ 	.short	(.L_7 - .L_6)
.L_6:
        /*0004*/ 	.word	0x00000082


	//----- nvinfo : EIATTR_KPARAM_INFO
	.align		4
.L_7:
        /*0008*/ 	.byte	0x04, 0x17
        /*000a*/ 	.short	(.L_9 - .L_8)
.L_8:
        /*000c*/ 	.word	0x00000000
        /*0010*/ 	.short	0x0002
        /*0012*/ 	.short	0x000c
        /*0014*/ 	.byte	0x00, 0xf0, 0x11, 0x00


	//----- nvinfo : EIATTR_KPARAM_INFO
	.align		4
.L_9:
        /*0018*/ 	.byte	0x04, 0x17
        /*001a*/ 	.short	(.L_11 - .L_10)
.L_10:
        /*001c*/ 	.word	0x00000000
        /*0020*/ 	.short	0x0001
        /*0022*/ 	.short	0x0008
        /*0024*/ 	.byte	0x00, 0xf0, 0x11, 0x00


	//----- nvinfo : EIATTR_KPARAM_INFO
	.align		4
.L_11:
        /*0028*/ 	.byte	0x04, 0x17
        /*002a*/ 	.short	(.L_13 - .L_12)
.L_12:
        /*002c*/ 	.word	0x00000000
        /*0030*/ 	.short	0x0000
        /*0032*/ 	.short	0x0000
        /*0034*/ 	.byte	0x00, 0xf5, 0x21, 0x00


	//----- nvinfo : EIATTR_SPARSE_MMA_MASK
	.align		4
.L_13:
        /*0038*/ 	.byte	0x03, 0x50
        /*003a*/ 	.short	0x0000


	//----- nvinfo : EIATTR_MAXREG_COUNT
	.align		4
        /*003c*/ 	.byte	0x03, 0x1b
        /*003e*/ 	.short	0x00ff


	//----- nvinfo : EIATTR_MERCURY_ISA_VERSION
	.align		4
        /*0040*/ 	.byte	0x03, 0x5f
        /*0042*/ 	.short	0x0101


	//----- nvinfo : EIATTR_VRC_CTA_INIT_COUNT
	.align		4
        /*0044*/ 	.byte	0x02, 0x4a
	.zero		1
	.zero		1


	//----- nvinfo : EIATTR_EXIT_INSTR_OFFSETS
	.align		4
        /*0048*/ 	.byte	0x04, 0x1c
        /*004a*/ 	.short	(.L_15 - .L_14)


	//   ....[0]....
.L_14:
        /*004c*/ 	.word	0x00000070


	//   ....[1]....
        /*0050*/ 	.word	0x00000140


	//----- nvinfo : EIATTR_CBANK_PARAM_SIZE
	.align		4
.L_15:
        /*0054*/ 	.byte	0x03, 0x19
        /*0056*/ 	.short	0x0010


	//----- nvinfo : EIATTR_PARAM_CBANK
	.align		4
        /*0058*/ 	.byte	0x04, 0x0a
        /*005a*/ 	.short	(.L_17 - .L_16)
	.align		4
.L_16:
        /*005c*/ 	.word	index@(.nv.constant0._Z14generateRandomPiij)
        /*0060*/ 	.short	0x0380
        /*0062*/ 	.short	0x0010


	//----- nvinfo : EIATTR_SW_WAR
	.align		4
.L_17:
        /*0064*/ 	.byte	0x04, 0x36
        /*0066*/ 	.short	(.L_19 - .L_18)
.L_18:
        /*0068*/ 	.word	0x00000008
.L_19:


//--------------------- .nv.callgraph             --------------------------
	.section	.nv.callgraph,"",@"SHT_CUDA_CALLGRAPH"
	.align	4
	.sectionentsize	8
	.align		4
        /*0000*/ 	.word	0x00000000
	.align		4
        /*0004*/ 	.word	0xffffffff
	.align		4
        /*0008*/ 	.word	0x00000000
	.align		4
        /*000c*/ 	.word	0xfffffffe
	.align		4
        /*0010*/ 	.word	0x00000000
	.align		4
        /*0014*/ 	.word	0xfffffffd
	.align		4
        /*0018*/ 	.word	0x00000000
	.align		4
        /*001c*/ 	.word	0xfffffffc


//--------------------- .text._Z14generateRandomPiij --------------------------
	.section	.text._Z14generateRandomPiij,"ax",@progbits
	.align	128
        .global         _Z14generateRandomPiij
        .type           _Z14generateRandomPiij,@function
        .size           _Z14generateRandomPiij,(.L_x_1 - _Z14generateRandomPiij)
        .other          _Z14generateRandomPiij,@"STO_CUDA_ENTRY STV_DEFAULT"
_Z14generateRandomPiij:
.text._Z14generateRandomPiij:
[----:B------:R-:W-:Y:S01]  /*0000*/  LDC R1, c[0x0][0x37c] ;  /* 0x0000df00ff017b82 */ /* 0x000fe20000000800 */
[----:B------:R-:W0:Y:S07]  /*0010*/  S2R R0, SR_TID.X ;  /* 0x0000000000007919 */ /* 0x000e2e0000002100 */
[----:B------:R-:W0:Y:S01]  /*0020*/  S2UR UR4, SR_CTAID.X ;  /* 0x00000000000479c3 */ /* 0x000e220000002500 */
[----:B------:R-:W1:Y:S07]  /*0030*/  LDCU UR5, c[0x0][0x388] ;  /* 0x00007100ff0577ac */ /* 0x000e6e0008000800 */
[----:B------:R-:W0:Y:S02]  /*0040*/  LDC R5, c[0x0][0x360] ;  /* 0x0000d800ff057b82 */ /* 0x000e240000000800 */
[----:B0-----:R-:W-:-:S05]  /*0050*/  IMAD R5, R5, UR4, R0 ;  /* 0x0000000405057c24 */ /* 0x001fca000f8e0200 */
[----:B-1----:R-:W-:-:S13]  /*0060*/  ISETP.GE.AND P0, PT, R5, UR5, PT ;  /* 0x0000000505007c0c */ /* 0x002fda000bf06270 */
[----:B------:R-:W-:Y:S05]  /*0070*/  @P0 EXIT ;  /* 0x000000000000094d */ /* 0x000fea0003800000 */
[----:B------:R-:W0:Y:S01]  /*0080*/  LDCU UR4, c[0x0][0x38c] ;  /* 0x00007180ff0477ac */ /* 0x000e220008000800 */
[----:B------:R-:W-:Y:S01]  /*0090*/  HFMA2 R7, -RZ, RZ, 2.88671875, 25.703125 ;  /* 0x41c64e6dff077431 */ /* 0x000fe200000001ff */
[----:B------:R-:W1:Y:S01]  /*00a0*/  LDC.64 R2, c[0x0][0x380] ;  /* 0x0000e000ff027b82 */ /* 0x000e620000000a00 */
[C---:B0-----:R-:W-:Y:S01]  /*00b0*/  LOP3.LUT R0, R5.reuse, UR4, RZ, 0x3c, !PT ;  /* 0x0000000405007c12 */ /* 0x041fe2000f8e3cff */
[----:B------:R-:W0:Y:S04]  /*00c0*/  LDCU.64 UR4, c[0x0][0x358] ;  /* 0x00006b00ff0477ac */ /* 0x000e280008000a00 */
[----:B------:R-:W-:Y:S02]  /*00d0*/  IMAD R0, R0, R7, 0x3039 ;  /* 0x0000303900007424 */ /* 0x000fe400078e0207 */
[----:B-1----:R-:W-:-:S03]  /*00e0*/  IMAD.WIDE R2, R5, 0x4, R2 ;  /* 0x0000000405027825 */ /* 0x002fc600078e0202 */
[----:B------:R-:W-:-:S05]  /*00f0*/  LOP3.LUT R0, R0, 0x7fffffff, RZ, 0xc0, !PT ;  /* 0x7fffffff00007812 */ /* 0x000fca00078ec0ff */
[----:B------:R-:W-:-:S05]  /*0100*/  IMAD.HI.U32 R4, R0, 0x10624dd3, RZ ;  /* 0x10624dd300047827 */ /* 0x000fca00078e00ff */
[----:B------:R-:W-:-:S05]  /*0110*/  SHF.R.U32.HI R7, RZ, 0x6, R4 ;  /* 0x00000006ff077819 */ /* 0x000fca0000011604 */
[----:B------:R-:W-:-:S05]  /*0120*/  IMAD R7, R7, -0x3e8, R0 ;  /* 0xfffffc1807077824 */ /* 0x000fca00078e0200 */
[----:B0-----:R-:W-:Y:S01]  /*0130*/  STG.E desc[UR4][R2.64], R7 ;  /* 0x0000000702007986 */ /* 0x001fe2000c101904 */
[----:B------:R-:W-:Y:S05]  /*0140*/  EXIT ;  /* 0x000000000000794d */ /* 0x000fea0003800000 */
.L_x_0:
[----:B------:R-:W-:-:S00]  /*0150*/  BRA `(.L_x_0) ;  /* 0xfffffffc00fc7947 */ /* 0x000fc0000383ffff */
[----:B------:R-:W-:-:S00]  /*0160*/  NOP ;  /* 0x0000000000007918 */ /* 0x000fc00000000000 */
        /* <DEDUP_REMOVED lines=9> */
.L_x_1:


//--------------------- .nv.shared.reserved.0     --------------------------
	.section	.nv.shared.reserved.0,"aw",@nobits
	.weak		__nv_reservedSMEM_offset_0_alias
	.size		__nv_reservedSMEM_offset_0_alias, 0, 64
	.other		__nv_reservedSMEM_offset_0_alias,@"STO_CUDA_RESERVED_SHARED STV_DEFAULT"
__nv_reservedSMEM_offset_0_alias:
	.zero		0
	.zero		64


//--------------------- .nv.constant0._Z14generateRandomPiij --------------------------
	.section	.nv.constant0._Z14generateRandomPiij,"a",@progbits
	.sectionflags	@""
	.align	4
.nv.constant0._Z14generateRandomPiij:
	.zero		912


//--------------------- SYMBOLS --------------------------

	.type		.nv.reservedSmem.offset0,@object
	.size		.nv.reservedSmem.offset0,0x4
